//
// Generated by NVIDIA NVVM Compiler
//
// Compiler Build ID: CL-36424714
// Cuda compilation tools, release 13.0, V13.0.88
// Based on NVVM 20.0.0
//

.version 9.0
.target sm_100
.address_size 64

	// .globl	_Z9vadd_fp32PKfS0_Pfi

.visible .entry _Z9vadd_fp32PKfS0_Pfi(
	.param .u64 .ptr .align 1 _Z9vadd_fp32PKfS0_Pfi_param_0,
	.param .u64 .ptr .align 1 _Z9vadd_fp32PKfS0_Pfi_param_1,
	.param .u64 .ptr .align 1 _Z9vadd_fp32PKfS0_Pfi_param_2,
	.param .u32 _Z9vadd_fp32PKfS0_Pfi_param_3
)
{
	.reg .pred 	%p<2>;
	.reg .b32 	%r<6>;
	.reg .b32 	%f<4>;
	.reg .b64 	%rd<11>;

	ld.param.u64 	%rd1, [_Z9vadd_fp32PKfS0_Pfi_param_0];
	ld.param.u64 	%rd2, [_Z9vadd_fp32PKfS0_Pfi_param_1];
	ld.param.u64 	%rd3, [_Z9vadd_fp32PKfS0_Pfi_param_2];
	ld.param.u32 	%r2, [_Z9vadd_fp32PKfS0_Pfi_param_3];
	mov.u32 	%r3, %ctaid.x;
	mov.u32 	%r4, %ntid.x;
	mov.u32 	%r5, %tid.x;
	mad.lo.s32 	%r1, %r3, %r4, %r5;
	setp.ge.s32 	%p1, %r1, %r2;
	@%p1 bra 	$L__BB0_2;
	cvta.to.global.u64 	%rd4, %rd1;
	cvta.to.global.u64 	%rd5, %rd2;
	cvta.to.global.u64 	%rd6, %rd3;
	mul.wide.s32 	%rd7, %r1, 4;
	add.s64 	%rd8, %rd4, %rd7;
	ld.global.f32 	%f1, [%rd8];
	add.s64 	%rd9, %rd5, %rd7;
	ld.global.f32 	%f2, [%rd9];
	add.f32 	%f3, %f1, %f2;
	add.s64 	%rd10, %rd6, %rd7;
	st.global.f32 	[%rd10], %f3;
$L__BB0_2:
	ret;

}
	// .globl	_Z9vadd_fp16PK6__halfS1_PS_i
.visible .entry _Z9vadd_fp16PK6__halfS1_PS_i(
	.param .u64 .ptr .align 1 _Z9vadd_fp16PK6__halfS1_PS_i_param_0,
	.param .u64 .ptr .align 1 _Z9vadd_fp16PK6__halfS1_PS_i_param_1,
	.param .u64 .ptr .align 1 _Z9vadd_fp16PK6__halfS1_PS_i_param_2,
	.param .u32 _Z9vadd_fp16PK6__halfS1_PS_i_param_3
)
{
	.reg .pred 	%p<2>;
	.reg .b16 	%rs<4>;
	.reg .b32 	%r<6>;
	.reg .b64 	%rd<11>;

	ld.param.u64 	%rd1, [_Z9vadd_fp16PK6__halfS1_PS_i_param_0];
	ld.param.u64 	%rd2, [_Z9vadd_fp16PK6__halfS1_PS_i_param_1];
	ld.param.u64 	%rd3, [_Z9vadd_fp16PK6__halfS1_PS_i_param_2];
	ld.param.u32 	%r2, [_Z9vadd_fp16PK6__halfS1_PS_i_param_3];
	mov.u32 	%r3, %ctaid.x;
	mov.u32 	%r4, %ntid.x;
	mov.u32 	%r5, %tid.x;
	mad.lo.s32 	%r1, %r3, %r4, %r5;
	setp.ge.s32 	%p1, %r1, %r2;
	@%p1 bra 	$L__BB1_2;
	cvta.to.global.u64 	%rd4, %rd1;
	cvta.to.global.u64 	%rd5, %rd2;
	cvta.to.global.u64 	%rd6, %rd3;
	mul.wide.s32 	%rd7, %r1, 2;
	add.s64 	%rd8, %rd4, %rd7;
	ld.global.u16 	%rs2, [%rd8];
	add.s64 	%rd9, %rd5, %rd7;
	ld.global.u16 	%rs3, [%rd9];
	// begin inline asm
	{add.f16 %rs1,%rs2,%rs3;
}
	// end inline asm
	add.s64 	%rd10, %rd6, %rd7;
	st.global.u16 	[%rd10], %rs1;
$L__BB1_2:
	ret;

}


// ===== COMPILED SASS (sm_100) =====

	.target	sm_100

	.elftype	@"ET_EXEC"


//--------------------- .note.nv.tkinfo           --------------------------
	.section	.note.nv.tkinfo,"",@"SHT_NOTE"
	.sectionflags	@"SHF_NOTE_NV_TKINFO"
	.tkinfo
        /*0018*/ 	.word	0x00000002
        /*0030*/ 	.string	""
        /*0030*/ 	.string	"ptxas"
        /*0030*/ 	.string	"Cuda compilation tools, release 13.0, V13.0.88"
        /*0030*/ 	.string	"Build cuda_13.0.r13.0/compiler.36424714_0"
        /*0030*/ 	.string	"-arch sm_100 -m 64 "



//--------------------- .note.nv.cuinfo           --------------------------
	.section	.note.nv.cuinfo,"",@"SHT_NOTE"
	.sectionflags	@"SHF_NOTE_NV_CUINFO"
        /*0018*/ 	.short	0x0002
        /*001a*/ 	.short	0x0064
        /*001c*/ 	.short	0x0082
	.zero		2


//--------------------- .nv.info                  --------------------------
	.section	.nv.info,"",@"SHT_CUDA_INFO"
	.align	4


	//----- nvinfo : EIATTR_REGCOUNT
	.align		4
        /*0000*/ 	.byte	0x04, 0x2f
        /*0002*/ 	.short	(.L_1 - .L_0)
	.align		4
.L_0:
        /*0004*/ 	.word	index@(_Z9vadd_fp32PKfS0_Pfi)
        /*0008*/ 	.word	0x0000000c


	//----- nvinfo : EIATTR_FRAME_SIZE
	.align		4
.L_1:
        /*000c*/ 	.byte	0x04, 0x11
        /*000e*/ 	.short	(.L_3 - .L_2)
	.align		4
.L_2:
        /*0010*/ 	.word	index@(_Z9vadd_fp32PKfS0_Pfi)
        /*0014*/ 	.word	0x00000000


	//----- nvinfo : EIATTR_REGCOUNT
	.align		4
.L_3:
        /*0018*/ 	.byte	0x04, 0x2f
        /*001a*/ 	.short	(.L_5 - .L_4)
	.align		4
.L_4:
        /*001c*/ 	.word	index@(_Z9vadd_fp16PK6__halfS1_PS_i)
        /*0020*/ 	.word	0x0000000c


	//----- nvinfo : EIATTR_FRAME_SIZE
	.align		4
.L_5:
        /*0024*/ 	.byte	0x04, 0x11
        /*0026*/ 	.short	(.L_7 - .L_6)
	.align		4
.L_6:
        /*0028*/ 	.word	index@(_Z9vadd_fp16PK6__halfS1_PS_i)
        /*002c*/ 	.word	0x00000000


	//----- nvinfo : EIATTR_MIN_STACK_SIZE
	.align		4
.L_7:
        /*0030*/ 	.byte	0x04, 0x12
        /*0032*/ 	.short	(.L_9 - .L_8)
	.align		4
.L_8:
        /*0034*/ 	.word	index@(_Z9vadd_fp16PK6__halfS1_PS_i)
        /*0038*/ 	.word	0x00000000


	//----- nvinfo : EIATTR_MIN_STACK_SIZE
	.align		4
.L_9:
        /*003c*/ 	.byte	0x04, 0x12
        /*003e*/ 	.short	(.L_11 - .L_10)
	.align		4
.L_10:
        /*0040*/ 	.word	index@(_Z9vadd_fp32PKfS0_Pfi)
        /*0044*/ 	.word	0x00000000
.L_11:


//--------------------- .nv.compat                --------------------------
	.section	.nv.compat,"",@"SHT_CUDA_COMPAT_INFO"
	.align	4
        /*0000*/ 	.byte	0x02, 0x09, 0x00, 0x00, 0x02, 0x02, 0x01, 0x00, 0x02, 0x05, 0x05, 0x00, 0x03, 0x07, 0x01, 0x01
        /*0010*/ 	.byte	0x02, 0x03, 0x00, 0x00, 0x02, 0x06, 0x01, 0x00, 0x04, 0x0b, 0x08, 0x00, 0x09, 0x00, 0x00, 0x00
        /*0020*/ 	.byte	0x00, 0x00, 0x00, 0x00


//--------------------- .nv.info._Z9vadd_fp16PK6__halfS1_PS_i --------------------------
	.section	.nv.info._Z9vadd_fp16PK6__halfS1_PS_i,"",@"SHT_CUDA_INFO"
	.sectionflags	@""
	.align	4


	//----- nvinfo : EIATTR_CUDA_API_VERSION
	.align		4
        /*0000*/ 	.byte	0x04, 0x37
        /*0002*/ 	.short	(.L_13 - .L_12)
.L_12:
        /*0004*/ 	.word	0x00000082


	//----- nvinfo : EIATTR_KPARAM_INFO
	.align		4
.L_13:
        /*0008*/ 	.byte	0x04, 0x17
        /*000a*/ 	.short	(.L_15 - .L_14)
.L_14:
        /*000c*/ 	.word	0x00000000
        /*0010*/ 	.short	0x0003
        /*0012*/ 	.short	0x0018
        /*0014*/ 	.byte	0x00, 0xf0, 0x11, 0x00


	//----- nvinfo : EIATTR_KPARAM_INFO
	.align		4
.L_15:
        /*0018*/ 	.byte	0x04, 0x17
        /*001a*/ 	.short	(.L_17 - .L_16)
.L_16:
        /*001c*/ 	.word	0x00000000
        /*0020*/ 	.short	0x0002
        /*0022*/ 	.short	0x0010
        /*0024*/ 	.byte	0x00, 0xf5, 0x21, 0x00


	//----- nvinfo : EIATTR_KPARAM_INFO
	.align		4
.L_17:
        /*0028*/ 	.byte	0x04, 0x17
        /*002a*/ 	.short	(.L_19 - .L_18)
.L_18:
        /*002c*/ 	.word	0x00000000
        /*0030*/ 	.short	0x0001
        /*0032*/ 	.short	0x0008
        /*0034*/ 	.byte	0x00, 0xf5, 0x21, 0x00


	//----- nvinfo : EIATTR_KPARAM_INFO
	.align		4
.L_19:
        /*0038*/ 	.byte	0x04, 0x17
        /*003a*/ 	.short	(.L_21 - .L_20)
.L_20:
        /*003c*/ 	.word	0x00000000
        /*0040*/ 	.short	0x0000
        /*0042*/ 	.short	0x0000
        /*0044*/ 	.byte	0x00, 0xf5, 0x21, 0x00


	//----- nvinfo : EIATTR_SPARSE_MMA_MASK
	.align		4
.L_21:
        /*0048*/ 	.byte	0x03, 0x50
        /*004a*/ 	.short	0x0000


	//----- nvinfo : EIATTR_MAXREG_COUNT
	.align		4
        /*004c*/ 	.byte	0x03, 0x1b
        /*004e*/ 	.short	0x00ff


	//----- nvinfo : EIATTR_MERCURY_ISA_VERSION
	.align		4
        /*0050*/ 	.byte	0x03, 0x5f
        /*0052*/ 	.short	0x0101


	//----- nvinfo : EIATTR_VRC_CTA_INIT_COUNT
	.align		4
        /*0054*/ 	.byte	0x02, 0x4a
	.zero		1
	.zero		1


	//----- nvinfo : EIATTR_EXIT_INSTR_OFFSETS
	.align		4
        /*0058*/ 	.byte	0x04, 0x1c
        /*005a*/ 	.short	(.L_23 - .L_22)


	//   ....[0]....
.L_22:
        /*005c*/ 	.word	0x00000070


	//   ....[1]....
        /*0060*/ 	.word	0x00000130


	//----- nvinfo : EIATTR_CBANK_PARAM_SIZE
	.align		4
.L_23:
        /*0064*/ 	.byte	0x03, 0x19
        /*0066*/ 	.short	0x001c


	//----- nvinfo : EIATTR_PARAM_CBANK
	.align		4
        /*0068*/ 	.byte	0x04, 0x0a
        /*006a*/ 	.short	(.L_25 - .L_24)
	.align		4
.L_24:
        /*006c*/ 	.word	index@(.nv.constant0._Z9vadd_fp16PK6__halfS1_PS_i)
        /*0070*/ 	.short	0x0380
        /*0072*/ 	.short	0x001c


	//----- nvinfo : EIATTR_SW_WAR
	.align		4
.L_25:
        /*0074*/ 	.byte	0x04, 0x36
        /*0076*/ 	.short	(.L_27 - .L_26)
.L_26:
        /*0078*/ 	.word	0x00000008
.L_27:


//--------------------- .nv.info._Z9vadd_fp32PKfS0_Pfi --------------------------
	.section	.nv.info._Z9vadd_fp32PKfS0_Pfi,"",@"SHT_CUDA_INFO"
	.sectionflags	@""
	.align	4


	//----- nvinfo : EIATTR_CUDA_API_VERSION
	.align		4
        /*0000*/ 	.byte	0x04, 0x37
        /*0002*/ 	.short	(.L_29 - .L_28)
.L_28:
        /*0004*/ 	.word	0x00000082


	//----- nvinfo : EIATTR_KPARAM_INFO
	.align		4
.L_29:
        /*0008*/ 	.byte	0x04, 0x17
        /*000a*/ 	.short	(.L_31 - .L_30)
.L_30:
        /*000c*/ 	.word	0x00000000
        /*0010*/ 	.short	0x0003
        /*0012*/ 	.short	0x0018
        /*0014*/ 	.byte	0x00, 0xf0, 0x11, 0x00


	//----- nvinfo : EIATTR_KPARAM_INFO
	.align		4
.L_31:
        /*0018*/ 	.byte	0x04, 0x17
        /*001a*/ 	.short	(.L_33 - .L_32)
.L_32:
        /*001c*/ 	.word	0x00000000
        /*0020*/ 	.short	0x0002
        /*0022*/ 	.short	0x0010
        /*0024*/ 	.byte	0x00, 0xf5, 0x21, 0x00


	//----- nvinfo : EIATTR_KPARAM_INFO
	.align		4
.L_33:
        /*0028*/ 	.byte	0x04, 0x17
        /*002a*/ 	.short	(.L_35 - .L_34)
.L_34:
        /*002c*/ 	.word	0x00000000
        /*0030*/ 	.short	0x0001
        /*0032*/ 	.short	0x0008
        /*0034*/ 	.byte	0x00, 0xf5, 0x21, 0x00


	//----- nvinfo : EIATTR_KPARAM_INFO
	.align		4
.L_35:
        /*0038*/ 	.byte	0x04, 0x17
        /*003a*/ 	.short	(.L_37 - .L_36)
.L_36:
        /*003c*/ 	.word	0x00000000
        /*0040*/ 	.short	0x0000
        /*0042*/ 	.short	0x0000
        /*0044*/ 	.byte	0x00, 0xf5, 0x21, 0x00


	//----- nvinfo : EIATTR_SPARSE_MMA_MASK
	.align		4
.L_37:
        /*0048*/ 	.byte	0x03, 0x50
        /*004a*/ 	.short	0x0000


	//----- nvinfo : EIATTR_MAXREG_COUNT
	.align		4
        /*004c*/ 	.byte	0x03, 0x1b
        /*004e*/ 	.short	0x00ff


	//----- nvinfo : EIATTR_MERCURY_ISA_VERSION
	.align		4
        /*0050*/ 	.byte	0x03, 0x5f
        /*0052*/ 	.short	0x0101


	//----- nvinfo : EIATTR_VRC_CTA_INIT_COUNT
	.align		4
        /*0054*/ 	.byte	0x02, 0x4a
	.zero		1
	.zero		1


	//----- nvinfo : EIATTR_EXIT_INSTR_OFFSETS
	.align		4
        /*0058*/ 	.byte	0x04, 0x1c
        /*005a*/ 	.short	(.L_39 - .L_38)


	//   ....[0]....
.L_38:
        /*005c*/ 	.word	0x00000070


	//   ....[1]....
        /*0060*/ 	.word	0x00000130


	//----- nvinfo : EIATTR_CBANK_PARAM_SIZE
	.align		4
.L_39:
        /*0064*/ 	.byte	0x03, 0x19
        /*0066*/ 	.short	0x001c


	//----- nvinfo : EIATTR_PARAM_CBANK
	.align		4
        /*0068*/ 	.byte	0x04, 0x0a
        /*006a*/ 	.short	(.L_41 - .L_40)
	.align		4
.L_40:
        /*006c*/ 	.word	index@(.nv.constant0._Z9vadd_fp32PKfS0_Pfi)
        /*0070*/ 	.short	0x0380
        /*0072*/ 	.short	0x001c


	//----- nvinfo : EIATTR_SW_WAR
	.align		4
.L_41:
        /*0074*/ 	.byte	0x04, 0x36
        /*0076*/ 	.short	(.L_43 - .L_42)
.L_42:
        /*0078*/ 	.word	0x00000008
.L_43:


//--------------------- .nv.callgraph             --------------------------
	.section	.nv.callgraph,"",@"SHT_CUDA_CALLGRAPH"
	.align	4
	.sectionentsize	8
	.align		4
        /*0000*/ 	.word	0x00000000
	.align		4
        /*0004*/ 	.word	0xffffffff
	.align		4
        /*0008*/ 	.word	0x00000000
	.align		4
        /*000c*/ 	.word	0xfffffffe
	.align		4
        /*0010*/ 	.word	0x00000000
	.align		4
        /*0014*/ 	.word	0xfffffffd
	.align		4
        /*0018*/ 	.word	0x00000000
	.align		4
        /*001c*/ 	.word	0xfffffffc


//--------------------- .text._Z9vadd_fp16PK6__halfS1_PS_i --------------------------
	.section	.text._Z9vadd_fp16PK6__halfS1_PS_i,"ax",@progbits
	.align	128
        .global         _Z9vadd_fp16PK6__halfS1_PS_i
        .type           _Z9vadd_fp16PK6__halfS1_PS_i,@function
        .size           _Z9vadd_fp16PK6__halfS1_PS_i,(.L_x_2 - _Z9vadd_fp16PK6__halfS1_PS_i)
        .other          _Z9vadd_fp16PK6__halfS1_PS_i,@"STO_CUDA_ENTRY STV_DEFAULT"
_Z9vadd_fp16PK6__halfS1_PS_i:
.text._Z9vadd_fp16PK6__halfS1_PS_i:
[----:B------:R-:W-:Y:S01]  /*0000*/  LDC R1, c[0x0][0x37c] ;  /* 0x0000df00ff017b82 */ /* 0x000fe20000000800 */
[----:B------:R-:W0:Y:S07]  /*0010*/  S2R R0, SR_TID.X ;  /* 0x0000000000007919 */ /* 0x000e2e0000002100 */
[----:B------:R-:W0:Y:S01]  /*0020*/  S2UR UR4, SR_CTAID.X ;  /* 0x00000000000479c3 */ /* 0x000e220000002500 */
[----:B------:R-:W1:Y:S07]  /*0030*/  LDCU UR5, c[0x0][0x398] ;  /* 0x00007300ff0577ac */ /* 0x000e6e0008000800 */
[----:B------:R-:W0:Y:S02]  /*0040*/  LDC R9, c[0x0][0x360] ;  /* 0x0000d800ff097b82 */ /* 0x000e240000000800 */
[----:B0-----:R-:W-:-:S05]  /*0050*/  IMAD R9, R9, UR4, R0 ;  /* 0x0000000409097c24 */ /* 0x001fca000f8e0200 */
[----:B-1----:R-:W-:-:S13]  /*0060*/  ISETP.GE.AND P0, PT, R9, UR5, PT ;  /* 0x0000000509007c0c */ /* 0x002fda000bf06270 */
[----:B------:R-:W-:Y:S05]  /*0070*/  @P0 EXIT ;  /* 0x000000000000094d */ /* 0x000fea0003800000 */
[----:B------:R-:W0:Y:S01]  /*0080*/  LDC.64 R2, c[0x0][0x380] ;  /* 0x0000e000ff027b82 */ /* 0x000e220000000a00 */
[----:B------:R-:W1:Y:S07]  /*0090*/  LDCU.64 UR4, c[0x0][0x358] ;  /* 0x00006b00ff0477ac */ /* 0x000e6e0008000a00 */
[----:B------:R-:W2:Y:S08]  /*00a0*/  LDC.64 R4, c[0x0][0x388] ;  /* 0x0000e200ff047b82 */ /* 0x000eb00000000a00 */
[----:B------:R-:W3:Y:S01]  /*00b0*/  LDC.64 R6, c[0x0][0x390] ;  /* 0x0000e400ff067b82 */ /* 0x000ee20000000a00 */
[----:B0-----:R-:W-:-:S06]  /*00c0*/  IMAD.WIDE R2, R9, 0x2, R2 ;  /* 0x0000000209027825 */ /* 0x001fcc00078e0202 */
[----:B-1----:R-:W4:Y:S01]  /*00d0*/  LDG.E.U16 R2, desc[UR4][R2.64] ;  /* 0x0000000402027981 */ /* 0x002f22000c1e1500 */
[----:B--2---:R-:W-:-:S06]  /*00e0*/  IMAD.WIDE R4, R9, 0x2, R4 ;  /* 0x0000000209047825 */ /* 0x004fcc00078e0204 */
[----:B------:R-:W4:Y:S01]  /*00f0*/  LDG.E.U16 R5, desc[UR4][R4.64] ;  /* 0x0000000404057981 */ /* 0x000f22000c1e1500 */
[----:B---3--:R-:W-:-:S04]  /*0100*/  IMAD.WIDE R6, R9, 0x2, R6 ;  /* 0x0000000209067825 */ /* 0x008fc800078e0206 */
[----:B----4-:R-:W-:-:S05]  /*0110*/  HADD2 R5, R2.H0_H0, R5.H0_H0 ;  /* 0x2000000502057230 */ /* 0x010fca0000000800 */
[----:B------:R-:W-:Y:S01]  /*0120*/  STG.E.U16 desc[UR4][R6.64], R5 ;  /* 0x0000000506007986 */ /* 0x000fe2000c101504 */
[----:B------:R-:W-:Y:S05]  /*0130*/  EXIT ;  /* 0x000000000000794d */ /* 0x000fea0003800000 */
.L_x_0:
[----:B------:R-:W-:-:S00]  /*0140*/  BRA `(.L_x_0) ;  /* 0xfffffffc00fc7947 */ /* 0x000fc0000383ffff */
[----:B------:R-:W-:-:S00]  /*0150*/  NOP ;  /* 0x0000000000007918 */ /* 0x000fc00000000000 */
        /* <DEDUP_REMOVED lines=10> */
.L_x_2:


//--------------------- .text._Z9vadd_fp32PKfS0_Pfi --------------------------
	.section	.text._Z9vadd_fp32PKfS0_Pfi,"ax",@progbits
	.align	128
        .global         _Z9vadd_fp32PKfS0_Pfi
        .type           _Z9vadd_fp32PKfS0_Pfi,@function
        .size           _Z9vadd_fp32PKfS0_Pfi,(.L_x_3 - _Z9vadd_fp32PKfS0_Pfi)
        .other          _Z9vadd_fp32PKfS0_Pfi,@"STO_CUDA_ENTRY STV_DEFAULT"
_Z9vadd_fp32PKfS0_Pfi:
.text._Z9vadd_fp32PKfS0_Pfi:
        /* <DEDUP_REMOVED lines=13> */
[----:B-1----:R-:W4:Y:S01]  /*00d0*/  LDG.E R2, desc[UR4][R2.64] ;  /* 0x0000000402027981 */ /* 0x002f22000c1e1900 */
[----:B--2---:R-:W-:-:S06]  /*00e0*/  IMAD.WIDE R4, R9, 0x4, R4 ;  /* 0x0000000409047825 */ /* 0x004fcc00078e0204 */
[----:B------:R-:W4:Y:S01]  /*00f0*/  LDG.E R5, desc[UR4][R4.64] ;  /* 0x0000000404057981 */ /* 0x000f22000c1e1900 */
[----:B---3--:R-:W-:-:S04]  /*0100*/  IMAD.WIDE R6, R9, 0x4, R6 ;  /* 0x0000000409067825 */ /* 0x008fc800078e0206 */
[----:B----4-:R-:W-:-:S05]  /*0110*/  FADD R9, R2, R5 ;  /* 0x0000000502097221 */ /* 0x010fca0000000000 */
[----:B------:R-:W-:Y:S01]  /*0120*/  STG.E desc[UR4][R6.64], R9 ;  /* 0x0000000906007986 */ /* 0x000fe2000c101904 */
[----:B------:R-:W-:Y:S05]  /*0130*/  EXIT ;  /* 0x000000000000794d */ /* 0x000fea0003800000 */
.L_x_1:
        /* <DEDUP_REMOVED lines=12> */
.L_x_3:


//--------------------- .nv.shared.reserved.0     --------------------------
	.section	.nv.shared.reserved.0,"aw",@nobits
	.weak		__nv_reservedSMEM_offset_0_alias
	.size		__nv_reservedSMEM_offset_0_alias, 0, 64
	.other		__nv_reservedSMEM_offset_0_alias,@"STO_CUDA_RESERVED_SHARED STV_DEFAULT"
__nv_reservedSMEM_offset_0_alias:
	.zero		0
	.zero		64


//--------------------- .nv.constant0._Z9vadd_fp16PK6__halfS1_PS_i --------------------------
	.section	.nv.constant0._Z9vadd_fp16PK6__halfS1_PS_i,"a",@progbits
	.sectionflags	@""
	.align	4
.nv.constant0._Z9vadd_fp16PK6__halfS1_PS_i:
	.zero		924


//--------------------- .nv.constant0._Z9vadd_fp32PKfS0_Pfi --------------------------
	.section	.nv.constant0._Z9vadd_fp32PKfS0_Pfi,"a",@progbits
	.sectionflags	@""
	.align	4
.nv.constant0._Z9vadd_fp32PKfS0_Pfi:
	.zero		924


//--------------------- SYMBOLS --------------------------

	.type		.nv.reservedSmem.offset0,@object
	.size		.nv.reservedSmem.offset0,0x4
